//
// Generated by NVIDIA NVVM Compiler
//
// Compiler Build ID: CL-36424714
// Cuda compilation tools, release 13.0, V13.0.88
// Based on NVVM 20.0.0
//

.version 9.0
.target sm_100
.address_size 64

	// .globl	_Z6doLoopv
.extern .func  (.param .b32 func_retval0) vprintf
(
	.param .b64 vprintf_param_0,
	.param .b64 vprintf_param_1
)
;
.global .align 1 .b8 $str[4] = {37, 100, 10};

.visible .entry _Z6doLoopv()
{
	.local .align 8 .b8 	__local_depot0[8];
	.reg .b64 	%SP;
	.reg .b64 	%SPL;
	.reg .b32 	%r<7>;
	.reg .b64 	%rd<5>;

	mov.u64 	%SPL, __local_depot0;
	cvta.local.u64 	%SP, %SPL;
	add.u64 	%rd1, %SP, 0;
	add.u64 	%rd2, %SPL, 0;
	mov.u32 	%r1, %ctaid.x;
	mov.u32 	%r2, %ntid.x;
	mov.u32 	%r3, %tid.x;
	mad.lo.s32 	%r4, %r1, %r2, %r3;
	st.local.u32 	[%rd2], %r4;
	mov.u64 	%rd3, $str;
	cvta.global.u64 	%rd4, %rd3;
	{ // callseq 0, 0
	.param .b64 param0;
	st.param.b64 	[param0], %rd4;
	.param .b64 param1;
	st.param.b64 	[param1], %rd1;
	.param .b32 retval0;
	call.uni (retval0), 
	vprintf, 
	(
	param0, 
	param1
	);
	ld.param.b32 	%r5, [retval0];
	} // callseq 0
	ret;

}


// ===== COMPILED SASS (sm_100) =====

	.target	sm_100

	.elftype	@"ET_EXEC"


//--------------------- .note.nv.tkinfo           --------------------------
	.section	.note.nv.tkinfo,"",@"SHT_NOTE"
	.sectionflags	@"SHF_NOTE_NV_TKINFO"
	.tkinfo
        /*0018*/ 	.word	0x00000002
        /*0030*/ 	.string	""
        /*0030*/ 	.string	"ptxas"
        /*0030*/ 	.string	"Cuda compilation tools, release 13.0, V13.0.88"
        /*0030*/ 	.string	"Build cuda_13.0.r13.0/compiler.36424714_0"
        /*0030*/ 	.string	"-arch sm_100 -m 64 "



//--------------------- .note.nv.cuinfo           --------------------------
	.section	.note.nv.cuinfo,"",@"SHT_NOTE"
	.sectionflags	@"SHF_NOTE_NV_CUINFO"
        /*0018*/ 	.short	0x0002
        /*001a*/ 	.short	0x0064
        /*001c*/ 	.short	0x0082
	.zero		2


//--------------------- .nv.info                  --------------------------
	.section	.nv.info,"",@"SHT_CUDA_INFO"
	.align	4


	//----- nvinfo : EIATTR_REGCOUNT
	.align		4
        /*0000*/ 	.byte	0x04, 0x2f
        /*0002*/ 	.short	(.L_2 - .L_1)
	.align		4
.L_1:
        /*0004*/ 	.word	index@(_Z6doLoopv)
        /*0008*/ 	.word	0x00000018


	//----- nvinfo : EIATTR_FRAME_SIZE
	.align		4
.L_2:
        /*000c*/ 	.byte	0x04, 0x11
        /*000e*/ 	.short	(.L_4 - .L_3)
	.align		4
.L_3:
        /*0010*/ 	.word	index@(_Z6doLoopv)
        /*0014*/ 	.word	0x00000008


	//----- nvinfo : EIATTR_MIN_STACK_SIZE
	.align		4
.L_4:
        /*0018*/ 	.byte	0x04, 0x12
        /*001a*/ 	.short	(.L_6 - .L_5)
	.align		4
.L_5:
        /*001c*/ 	.word	index@(_Z6doLoopv)
        /*0020*/ 	.word	0x00000008
.L_6:


//--------------------- .nv.compat                --------------------------
	.section	.nv.compat,"",@"SHT_CUDA_COMPAT_INFO"
	.align	4
        /*0000*/ 	.byte	0x02, 0x09, 0x00, 0x00, 0x02, 0x02, 0x01, 0x00, 0x02, 0x05, 0x05, 0x00, 0x03, 0x07, 0x01, 0x01
        /*0010*/ 	.byte	0x02, 0x03, 0x00, 0x00, 0x02, 0x06, 0x01, 0x00, 0x04, 0x0b, 0x08, 0x00, 0x09, 0x00, 0x00, 0x00
        /*0020*/ 	.byte	0x00, 0x00, 0x00, 0x00


//--------------------- .nv.info._Z6doLoopv       --------------------------
	.section	.nv.info._Z6doLoopv,"",@"SHT_CUDA_INFO"
	.sectionflags	@""
	.align	4


	//----- nvinfo : EIATTR_CUDA_API_VERSION
	.align		4
        /*0000*/ 	.byte	0x04, 0x37
        /*0002*/ 	.short	(.L_8 - .L_7)
.L_7:
        /*0004*/ 	.word	0x00000082


	//----- nvinfo : EIATTR_SPARSE_MMA_MASK
	.align		4
.L_8:
        /*0008*/ 	.byte	0x03, 0x50
        /*000a*/ 	.short	0x0000


	//----- nvinfo : EIATTR_MAXREG_COUNT
	.align		4
        /*000c*/ 	.byte	0x03, 0x1b
        /*000e*/ 	.short	0x00ff


	//----- nvinfo : EIATTR_EXTERNS
	.align		4
        /*0010*/ 	.byte	0x04, 0x0f
        /*0012*/ 	.short	(.L_10 - .L_9)


	//   ....[0]....
	.align		4
.L_9:
        /*0014*/ 	.word	index@(vprintf)


	//----- nvinfo : EIATTR_MERCURY_ISA_VERSION
	.align		4
.L_10:
        /*0018*/ 	.byte	0x03, 0x5f
        /*001a*/ 	.short	0x0101


	//----- nvinfo : EIATTR_VRC_CTA_INIT_COUNT
	.align		4
        /*001c*/ 	.byte	0x02, 0x4a
	.zero		1
	.zero		1


	//----- nvinfo : EIATTR_SYSCALL_OFFSETS
	.align		4
        /*0020*/ 	.byte	0x04, 0x46
        /*0022*/ 	.short	(.L_12 - .L_11)


	//   ....[0]....
.L_11:
        /*0024*/ 	.word	0x00000110


	//----- nvinfo : EIATTR_EXIT_INSTR_OFFSETS
	.align		4
.L_12:
        /*0028*/ 	.byte	0x04, 0x1c
        /*002a*/ 	.short	(.L_14 - .L_13)


	//   ....[0]....
.L_13:
        /*002c*/ 	.word	0x00000120


	//----- nvinfo : EIATTR_SW_WAR
	.align		4
.L_14:
        /*0030*/ 	.byte	0x04, 0x36
        /*0032*/ 	.short	(.L_16 - .L_15)
.L_15:
        /*0034*/ 	.word	0x00000008
.L_16:


//--------------------- .nv.callgraph             --------------------------
	.section	.nv.callgraph,"",@"SHT_CUDA_CALLGRAPH"
	.align	4
	.sectionentsize	8
	.align		4
        /*0000*/ 	.word	0x00000000
	.align		4
        /*0004*/ 	.word	0xffffffff
	.align		4
        /*0008*/ 	.word	index@(_Z6doLoopv)
	.align		4
        /*000c*/ 	.word	index@(vprintf)
	.align		4
        /*0010*/ 	.word	0x00000000
	.align		4
        /*0014*/ 	.word	0xfffffffe
	.align		4
        /*0018*/ 	.word	0x00000000
	.align		4
        /*001c*/ 	.word	0xfffffffd
	.align		4
        /*0020*/ 	.word	0x00000000
	.align		4
        /*0024*/ 	.word	0xfffffffc


//--------------------- .nv.constant4             --------------------------
	.section	.nv.constant4,"a",@progbits
	.align	8
	.align		8
.nv.constant4:
        /*0000*/ 	.dword	vprintf
	.align		8
        /*0008*/ 	.dword	$str


//--------------------- .text._Z6doLoopv          --------------------------
	.section	.text._Z6doLoopv,"ax",@progbits
	.align	128
        .global         _Z6doLoopv
        .type           _Z6doLoopv,@function
        .size           _Z6doLoopv,(.L_x_2 - _Z6doLoopv)
        .other          _Z6doLoopv,@"STO_CUDA_ENTRY STV_DEFAULT"
_Z6doLoopv:
.text._Z6doLoopv:
[----:B------:R-:W0:Y:S01]  /*0000*/  LDC R1, c[0x0][0x37c] ;  /* 0x0000df00ff017b82 */ /* 0x000e220000000800 */
[----:B------:R-:W1:Y:S01]  /*0010*/  S2R R3, SR_TID.X ;  /* 0x0000000000037919 */ /* 0x000e620000002100 */
[----:B------:R-:W2:Y:S06]  /*0020*/  LDCU UR5, c[0x0][0x2fc] ;  /* 0x00005f80ff0577ac */ /* 0x000eac0008000800 */
[----:B------:R-:W1:Y:S01]  /*0030*/  S2UR UR6, SR_CTAID.X ;  /* 0x00000000000679c3 */ /* 0x000e620000002500 */
[----:B------:R-:W-:Y:S01]  /*0040*/  MOV R2, 0x0 ;  /* 0x0000000000027802 */ /* 0x000fe20000000f00 */
[----:B0-----:R-:W-:Y:S01]  /*0050*/  VIADD R1, R1, 0xfffffff8 ;  /* 0xfffffff801017836 */ /* 0x001fe20000000000 */
[----:B------:R-:W0:Y:S05]  /*0060*/  LDCU UR4, c[0x0][0x2f8] ;  /* 0x00005f00ff0477ac */ /* 0x000e2a0008000800 */
[----:B------:R-:W1:Y:S01]  /*0070*/  LDC R0, c[0x0][0x360] ;  /* 0x0000d800ff007b82 */ /* 0x000e620000000800 */
[----:B0-----:R-:W-:-:S05]  /*0080*/  IADD3 R6, P0, PT, R1, UR4, RZ ;  /* 0x0000000401067c10 */ /* 0x001fca000ff1e0ff */
[----:B--2---:R-:W-:Y:S02]  /*0090*/  IMAD.X R7, RZ, RZ, UR5, P0 ;  /* 0x00000005ff077e24 */ /* 0x004fe400080e06ff */
[----:B-1----:R-:W-:Y:S01]  /*00a0*/  IMAD R0, R0, UR6, R3 ;  /* 0x0000000600007c24 */ /* 0x002fe2000f8e0203 */
[----:B------:R-:W0:Y:S01]  /*00b0*/  LDCU.64 UR6, c[0x4][0x8] ;  /* 0x01000100ff0677ac */ /* 0x000e220008000a00 */
[----:B------:R-:W1:Y:S03]  /*00c0*/  LDC.64 R2, c[0x4][R2] ;  /* 0x0100000002027b82 */ /* 0x000e660000000a00 */
[----:B------:R2:W-:Y:S01]  /*00d0*/  STL [R1], R0 ;  /* 0x0000000001007387 */ /* 0x0005e20000100800 */
[----:B0-----:R-:W-:Y:S01]  /*00e0*/  IMAD.U32 R4, RZ, RZ, UR6 ;  /* 0x00000006ff047e24 */ /* 0x001fe2000f8e00ff */
[----:B--2---:R-:W-:-:S07]  /*00f0*/  MOV R5, UR7 ;  /* 0x0000000700057c02 */ /* 0x004fce0008000f00 */
[----:B------:R-:W-:-:S07]  /*0100*/  LEPC R20, `(.L_x_0) ;  /* 0x000000001014794e */ /* 0x000fce0000000000 */
[----:B-1----:R-:W-:Y:S05]  /*0110*/  CALL.ABS.NOINC R2 ;  /* 0x0000000002007343 */ /* 0x002fea0003c00000 */
.L_x_0:
[----:B------:R-:W-:Y:S05]  /*0120*/  EXIT ;  /* 0x000000000000794d */ /* 0x000fea0003800000 */
.L_x_1:
[----:B------:R-:W-:-:S00]  /*0130*/  BRA `(.L_x_1) ;  /* 0xfffffffc00fc7947 */ /* 0x000fc0000383ffff */
[----:B------:R-:W-:-:S00]  /*0140*/  NOP ;  /* 0x0000000000007918 */ /* 0x000fc00000000000 */
        /* <DEDUP_REMOVED lines=11> */
.L_x_2:


//--------------------- .nv.global.init           --------------------------
	.section	.nv.global.init,"aw",@progbits
.nv.global.init:
	.type		$str,@object
	.size		$str,(.L_0 - $str)
$str:
        /*0000*/ 	.byte	0x25, 0x64, 0x0a, 0x00
.L_0:


//--------------------- .nv.shared.reserved.0     --------------------------
	.section	.nv.shared.reserved.0,"aw",@nobits
	.weak		__nv_reservedSMEM_offset_0_alias
	.size		__nv_reservedSMEM_offset_0_alias, 0, 64
	.other		__nv_reservedSMEM_offset_0_alias,@"STO_CUDA_RESERVED_SHARED STV_DEFAULT"
__nv_reservedSMEM_offset_0_alias:
	.zero		0
	.zero		64


//--------------------- .nv.constant0._Z6doLoopv  --------------------------
	.section	.nv.constant0._Z6doLoopv,"a",@progbits
	.sectionflags	@""
	.align	4
.nv.constant0._Z6doLoopv:
	.zero		896


//--------------------- SYMBOLS --------------------------

	.type		.nv.reservedSmem.offset0,@object
	.size		.nv.reservedSmem.offset0,0x4
	.type		vprintf,@function
